//
// Generated by NVIDIA NVVM Compiler
//
// Compiler Build ID: CL-36424714
// Cuda compilation tools, release 13.0, V13.0.88
// Based on NVVM 20.0.0
//

.version 9.0
.target sm_100
.address_size 64

	// .globl	_Z14constantKernelPfi
.const .align 4 .f32 scale_factor;

.visible .entry _Z14constantKernelPfi(
	.param .u64 .ptr .align 1 _Z14constantKernelPfi_param_0,
	.param .u32 _Z14constantKernelPfi_param_1
)
{
	.reg .pred 	%p<2>;
	.reg .b32 	%r<6>;
	.reg .b32 	%f<4>;
	.reg .b64 	%rd<5>;

	ld.param.u64 	%rd1, [_Z14constantKernelPfi_param_0];
	ld.param.u32 	%r2, [_Z14constantKernelPfi_param_1];
	mov.u32 	%r3, %tid.x;
	mov.u32 	%r4, %ctaid.x;
	mov.u32 	%r5, %ntid.x;
	mad.lo.s32 	%r1, %r4, %r5, %r3;
	setp.ge.s32 	%p1, %r1, %r2;
	@%p1 bra 	$L__BB0_2;
	cvta.to.global.u64 	%rd2, %rd1;
	ld.const.f32 	%f1, [scale_factor];
	mul.wide.s32 	%rd3, %r1, 4;
	add.s64 	%rd4, %rd2, %rd3;
	ld.global.f32 	%f2, [%rd4];
	mul.f32 	%f3, %f1, %f2;
	st.global.f32 	[%rd4], %f3;
$L__BB0_2:
	ret;

}
	// .globl	_Z12globalKernelPfS_i
.visible .entry _Z12globalKernelPfS_i(
	.param .u64 .ptr .align 1 _Z12globalKernelPfS_i_param_0,
	.param .u64 .ptr .align 1 _Z12globalKernelPfS_i_param_1,
	.param .u32 _Z12globalKernelPfS_i_param_2
)
{
	.reg .pred 	%p<2>;
	.reg .b32 	%r<6>;
	.reg .b32 	%f<4>;
	.reg .b64 	%rd<7>;

	ld.param.u64 	%rd1, [_Z12globalKernelPfS_i_param_0];
	ld.param.u64 	%rd2, [_Z12globalKernelPfS_i_param_1];
	ld.param.u32 	%r2, [_Z12globalKernelPfS_i_param_2];
	mov.u32 	%r3, %tid.x;
	mov.u32 	%r4, %ctaid.x;
	mov.u32 	%r5, %ntid.x;
	mad.lo.s32 	%r1, %r4, %r5, %r3;
	setp.ge.s32 	%p1, %r1, %r2;
	@%p1 bra 	$L__BB1_2;
	cvta.to.global.u64 	%rd3, %rd2;
	cvta.to.global.u64 	%rd4, %rd1;
	ld.global.f32 	%f1, [%rd3];
	mul.wide.s32 	%rd5, %r1, 4;
	add.s64 	%rd6, %rd4, %rd5;
	ld.global.f32 	%f2, [%rd6];
	mul.f32 	%f3, %f1, %f2;
	st.global.f32 	[%rd6], %f3;
$L__BB1_2:
	ret;

}


// ===== COMPILED SASS (sm_100) =====

	.target	sm_100

	.elftype	@"ET_EXEC"


//--------------------- .note.nv.tkinfo           --------------------------
	.section	.note.nv.tkinfo,"",@"SHT_NOTE"
	.sectionflags	@"SHF_NOTE_NV_TKINFO"
	.tkinfo
        /*0018*/ 	.word	0x00000002
        /*0030*/ 	.string	""
        /*0030*/ 	.string	"ptxas"
        /*0030*/ 	.string	"Cuda compilation tools, release 13.0, V13.0.88"
        /*0030*/ 	.string	"Build cuda_13.0.r13.0/compiler.36424714_0"
        /*0030*/ 	.string	"-arch sm_100 -m 64 "



//--------------------- .note.nv.cuinfo           --------------------------
	.section	.note.nv.cuinfo,"",@"SHT_NOTE"
	.sectionflags	@"SHF_NOTE_NV_CUINFO"
        /*0018*/ 	.short	0x0002
        /*001a*/ 	.short	0x0064
        /*001c*/ 	.short	0x0082
	.zero		2


//--------------------- .nv.info                  --------------------------
	.section	.nv.info,"",@"SHT_CUDA_INFO"
	.align	4


	//----- nvinfo : EIATTR_REGCOUNT
	.align		4
        /*0000*/ 	.byte	0x04, 0x2f
        /*0002*/ 	.short	(.L_2 - .L_1)
	.align		4
.L_1:
        /*0004*/ 	.word	index@(_Z14constantKernelPfi)
        /*0008*/ 	.word	0x00000008


	//----- nvinfo : EIATTR_FRAME_SIZE
	.align		4
.L_2:
        /*000c*/ 	.byte	0x04, 0x11
        /*000e*/ 	.short	(.L_4 - .L_3)
	.align		4
.L_3:
        /*0010*/ 	.word	index@(_Z14constantKernelPfi)
        /*0014*/ 	.word	0x00000000


	//----- nvinfo : EIATTR_REGCOUNT
	.align		4
.L_4:
        /*0018*/ 	.byte	0x04, 0x2f
        /*001a*/ 	.short	(.L_6 - .L_5)
	.align		4
.L_5:
        /*001c*/ 	.word	index@(_Z12globalKernelPfS_i)
        /*0020*/ 	.word	0x0000000a


	//----- nvinfo : EIATTR_FRAME_SIZE
	.align		4
.L_6:
        /*0024*/ 	.byte	0x04, 0x11
        /*0026*/ 	.short	(.L_8 - .L_7)
	.align		4
.L_7:
        /*0028*/ 	.word	index@(_Z12globalKernelPfS_i)
        /*002c*/ 	.word	0x00000000


	//----- nvinfo : EIATTR_MIN_STACK_SIZE
	.align		4
.L_8:
        /*0030*/ 	.byte	0x04, 0x12
        /*0032*/ 	.short	(.L_10 - .L_9)
	.align		4
.L_9:
        /*0034*/ 	.word	index@(_Z12globalKernelPfS_i)
        /*0038*/ 	.word	0x00000000


	//----- nvinfo : EIATTR_MIN_STACK_SIZE
	.align		4
.L_10:
        /*003c*/ 	.byte	0x04, 0x12
        /*003e*/ 	.short	(.L_12 - .L_11)
	.align		4
.L_11:
        /*0040*/ 	.word	index@(_Z14constantKernelPfi)
        /*0044*/ 	.word	0x00000000
.L_12:


//--------------------- .nv.compat                --------------------------
	.section	.nv.compat,"",@"SHT_CUDA_COMPAT_INFO"
	.align	4
        /*0000*/ 	.byte	0x02, 0x09, 0x00, 0x00, 0x02, 0x02, 0x01, 0x00, 0x02, 0x05, 0x05, 0x00, 0x03, 0x07, 0x01, 0x01
        /*0010*/ 	.byte	0x02, 0x03, 0x00, 0x00, 0x02, 0x06, 0x01, 0x00, 0x04, 0x0b, 0x08, 0x00, 0x09, 0x00, 0x00, 0x00
        /*0020*/ 	.byte	0x00, 0x00, 0x00, 0x00


//--------------------- .nv.info._Z12globalKernelPfS_i --------------------------
	.section	.nv.info._Z12globalKernelPfS_i,"",@"SHT_CUDA_INFO"
	.sectionflags	@""
	.align	4


	//----- nvinfo : EIATTR_CUDA_API_VERSION
	.align		4
        /*0000*/ 	.byte	0x04, 0x37
        /*0002*/ 	.short	(.L_14 - .L_13)
.L_13:
        /*0004*/ 	.word	0x00000082


	//----- nvinfo : EIATTR_KPARAM_INFO
	.align		4
.L_14:
        /*0008*/ 	.byte	0x04, 0x17
        /*000a*/ 	.short	(.L_16 - .L_15)
.L_15:
        /*000c*/ 	.word	0x00000000
        /*0010*/ 	.short	0x0002
        /*0012*/ 	.short	0x0010
        /*0014*/ 	.byte	0x00, 0xf0, 0x11, 0x00


	//----- nvinfo : EIATTR_KPARAM_INFO
	.align		4
.L_16:
        /*0018*/ 	.byte	0x04, 0x17
        /*001a*/ 	.short	(.L_18 - .L_17)
.L_17:
        /*001c*/ 	.word	0x00000000
        /*0020*/ 	.short	0x0001
        /*0022*/ 	.short	0x0008
        /*0024*/ 	.byte	0x00, 0xf5, 0x21, 0x00


	//----- nvinfo : EIATTR_KPARAM_INFO
	.align		4
.L_18:
        /*0028*/ 	.byte	0x04, 0x17
        /*002a*/ 	.short	(.L_20 - .L_19)
.L_19:
        /*002c*/ 	.word	0x00000000
        /*0030*/ 	.short	0x0000
        /*0032*/ 	.short	0x0000
        /*0034*/ 	.byte	0x00, 0xf5, 0x21, 0x00


	//----- nvinfo : EIATTR_SPARSE_MMA_MASK
	.align		4
.L_20:
        /*0038*/ 	.byte	0x03, 0x50
        /*003a*/ 	.short	0x0000


	//----- nvinfo : EIATTR_MAXREG_COUNT
	.align		4
        /*003c*/ 	.byte	0x03, 0x1b
        /*003e*/ 	.short	0x00ff


	//----- nvinfo : EIATTR_MERCURY_ISA_VERSION
	.align		4
        /*0040*/ 	.byte	0x03, 0x5f
        /*0042*/ 	.short	0x0101


	//----- nvinfo : EIATTR_VRC_CTA_INIT_COUNT
	.align		4
        /*0044*/ 	.byte	0x02, 0x4a
	.zero		1
	.zero		1


	//----- nvinfo : EIATTR_EXIT_INSTR_OFFSETS
	.align		4
        /*0048*/ 	.byte	0x04, 0x1c
        /*004a*/ 	.short	(.L_22 - .L_21)


	//   ....[0]....
.L_21:
        /*004c*/ 	.word	0x00000070


	//   ....[1]....
        /*0050*/ 	.word	0x00000100


	//----- nvinfo : EIATTR_CBANK_PARAM_SIZE
	.align		4
.L_22:
        /*0054*/ 	.byte	0x03, 0x19
        /*0056*/ 	.short	0x0014


	//----- nvinfo : EIATTR_PARAM_CBANK
	.align		4
        /*0058*/ 	.byte	0x04, 0x0a
        /*005a*/ 	.short	(.L_24 - .L_23)
	.align		4
.L_23:
        /*005c*/ 	.word	index@(.nv.constant0._Z12globalKernelPfS_i)
        /*0060*/ 	.short	0x0380
        /*0062*/ 	.short	0x0014


	//----- nvinfo : EIATTR_SW_WAR
	.align		4
.L_24:
        /*0064*/ 	.byte	0x04, 0x36
        /*0066*/ 	.short	(.L_26 - .L_25)
.L_25:
        /*0068*/ 	.word	0x00000008
.L_26:


//--------------------- .nv.info._Z14constantKernelPfi --------------------------
	.section	.nv.info._Z14constantKernelPfi,"",@"SHT_CUDA_INFO"
	.sectionflags	@""
	.align	4


	//----- nvinfo : EIATTR_CUDA_API_VERSION
	.align		4
        /*0000*/ 	.byte	0x04, 0x37
        /*0002*/ 	.short	(.L_28 - .L_27)
.L_27:
        /*0004*/ 	.word	0x00000082


	//----- nvinfo : EIATTR_KPARAM_INFO
	.align		4
.L_28:
        /*0008*/ 	.byte	0x04, 0x17
        /*000a*/ 	.short	(.L_30 - .L_29)
.L_29:
        /*000c*/ 	.word	0x00000000
        /*0010*/ 	.short	0x0001
        /*0012*/ 	.short	0x0008
        /*0014*/ 	.byte	0x00, 0xf0, 0x11, 0x00


	//----- nvinfo : EIATTR_KPARAM_INFO
	.align		4
.L_30:
        /*0018*/ 	.byte	0x04, 0x17
        /*001a*/ 	.short	(.L_32 - .L_31)
.L_31:
        /*001c*/ 	.word	0x00000000
        /*0020*/ 	.short	0x0000
        /*0022*/ 	.short	0x0000
        /*0024*/ 	.byte	0x00, 0xf5, 0x21, 0x00


	//----- nvinfo : EIATTR_SPARSE_MMA_MASK
	.align		4
.L_32:
        /*0028*/ 	.byte	0x03, 0x50
        /*002a*/ 	.short	0x0000


	//----- nvinfo : EIATTR_MAXREG_COUNT
	.align		4
        /*002c*/ 	.byte	0x03, 0x1b
        /*002e*/ 	.short	0x00ff


	//----- nvinfo : EIATTR_MERCURY_ISA_VERSION
	.align		4
        /*0030*/ 	.byte	0x03, 0x5f
        /*0032*/ 	.short	0x0101


	//----- nvinfo : EIATTR_VRC_CTA_INIT_COUNT
	.align		4
        /*0034*/ 	.byte	0x02, 0x4a
	.zero		1
	.zero		1


	//----- nvinfo : EIATTR_EXIT_INSTR_OFFSETS
	.align		4
        /*0038*/ 	.byte	0x04, 0x1c
        /*003a*/ 	.short	(.L_34 - .L_33)


	//   ....[0]....
.L_33:
        /*003c*/ 	.word	0x00000070


	//   ....[1]....
        /*0040*/ 	.word	0x000000f0


	//----- nvinfo : EIATTR_CBANK_PARAM_SIZE
	.align		4
.L_34:
        /*0044*/ 	.byte	0x03, 0x19
        /*0046*/ 	.short	0x000c


	//----- nvinfo : EIATTR_PARAM_CBANK
	.align		4
        /*0048*/ 	.byte	0x04, 0x0a
        /*004a*/ 	.short	(.L_36 - .L_35)
	.align		4
.L_35:
        /*004c*/ 	.word	index@(.nv.constant0._Z14constantKernelPfi)
        /*0050*/ 	.short	0x0380
        /*0052*/ 	.short	0x000c


	//----- nvinfo : EIATTR_SW_WAR
	.align		4
.L_36:
        /*0054*/ 	.byte	0x04, 0x36
        /*0056*/ 	.short	(.L_38 - .L_37)
.L_37:
        /*0058*/ 	.word	0x00000008
.L_38:


//--------------------- .nv.callgraph             --------------------------
	.section	.nv.callgraph,"",@"SHT_CUDA_CALLGRAPH"
	.align	4
	.sectionentsize	8
	.align		4
        /*0000*/ 	.word	0x00000000
	.align		4
        /*0004*/ 	.word	0xffffffff
	.align		4
        /*0008*/ 	.word	0x00000000
	.align		4
        /*000c*/ 	.word	0xfffffffe
	.align		4
        /*0010*/ 	.word	0x00000000
	.align		4
        /*0014*/ 	.word	0xfffffffd
	.align		4
        /*0018*/ 	.word	0x00000000
	.align		4
        /*001c*/ 	.word	0xfffffffc


//--------------------- .nv.constant3             --------------------------
	.section	.nv.constant3,"a",@progbits
	.align	4
.nv.constant3:
	.type		scale_factor,@object
	.size		scale_factor,(.L_0 - scale_factor)
scale_factor:
	.zero		4
.L_0:


//--------------------- .text._Z12globalKernelPfS_i --------------------------
	.section	.text._Z12globalKernelPfS_i,"ax",@progbits
	.align	128
        .global         _Z12globalKernelPfS_i
        .type           _Z12globalKernelPfS_i,@function
        .size           _Z12globalKernelPfS_i,(.L_x_2 - _Z12globalKernelPfS_i)
        .other          _Z12globalKernelPfS_i,@"STO_CUDA_ENTRY STV_DEFAULT"
_Z12globalKernelPfS_i:
.text._Z12globalKernelPfS_i:
[----:B------:R-:W-:Y:S01]  /*0000*/  LDC R1, c[0x0][0x37c] ;  /* 0x0000df00ff017b82 */ /* 0x000fe20000000800 */
[----:B------:R-:W0:Y:S07]  /*0010*/  S2R R7, SR_TID.X ;  /* 0x0000000000077919 */ /* 0x000e2e0000002100 */
[----:B------:R-:W0:Y:S01]  /*0020*/  S2UR UR4, SR_CTAID.X ;  /* 0x00000000000479c3 */ /* 0x000e220000002500 */
[----:B------:R-:W1:Y:S07]  /*0030*/  LDCU UR5, c[0x0][0x390] ;  /* 0x00007200ff0577ac */ /* 0x000e6e0008000800 */
[----:B------:R-:W0:Y:S02]  /*0040*/  LDC R0, c[0x0][0x360] ;  /* 0x0000d800ff007b82 */ /* 0x000e240000000800 */
[----:B0-----:R-:W-:-:S05]  /*0050*/  IMAD R7, R0, UR4, R7 ;  /* 0x0000000400077c24 */ /* 0x001fca000f8e0207 */
[----:B-1----:R-:W-:-:S13]  /*0060*/  ISETP.GE.AND P0, PT, R7, UR5, PT ;  /* 0x0000000507007c0c */ /* 0x002fda000bf06270 */
[----:B------:R-:W-:Y:S05]  /*0070*/  @P0 EXIT ;  /* 0x000000000000094d */ /* 0x000fea0003800000 */
[----:B------:R-:W0:Y:S01]  /*0080*/  LDC.64 R4, c[0x0][0x380] ;  /* 0x0000e000ff047b82 */ /* 0x000e220000000a00 */
[----:B------:R-:W1:Y:S07]  /*0090*/  LDCU.64 UR4, c[0x0][0x358] ;  /* 0x00006b00ff0477ac */ /* 0x000e6e0008000a00 */
[----:B------:R-:W2:Y:S01]  /*00a0*/  LDC.64 R2, c[0x0][0x388] ;  /* 0x0000e200ff027b82 */ /* 0x000ea20000000a00 */
[----:B0-----:R-:W-:-:S05]  /*00b0*/  IMAD.WIDE R4, R7, 0x4, R4 ;  /* 0x0000000407047825 */ /* 0x001fca00078e0204 */
[----:B-1----:R-:W3:Y:S04]  /*00c0*/  LDG.E R7, desc[UR4][R4.64] ;  /* 0x0000000404077981 */ /* 0x002ee8000c1e1900 */
[----:B--2---:R-:W3:Y:S02]  /*00d0*/  LDG.E R2, desc[UR4][R2.64] ;  /* 0x0000000402027981 */ /* 0x004ee4000c1e1900 */
[----:B---3--:R-:W-:-:S05]  /*00e0*/  FMUL R7, R2, R7 ;  /* 0x0000000702077220 */ /* 0x008fca0000400000 */
[----:B------:R-:W-:Y:S01]  /*00f0*/  STG.E desc[UR4][R4.64], R7 ;  /* 0x0000000704007986 */ /* 0x000fe2000c101904 */
[----:B------:R-:W-:Y:S05]  /*0100*/  EXIT ;  /* 0x000000000000794d */ /* 0x000fea0003800000 */
.L_x_0:
[----:B------:R-:W-:-:S00]  /*0110*/  BRA `(.L_x_0) ;  /* 0xfffffffc00fc7947 */ /* 0x000fc0000383ffff */
[----:B------:R-:W-:-:S00]  /*0120*/  NOP ;  /* 0x0000000000007918 */ /* 0x000fc00000000000 */
        /* <DEDUP_REMOVED lines=13> */
.L_x_2:


//--------------------- .text._Z14constantKernelPfi --------------------------
	.section	.text._Z14constantKernelPfi,"ax",@progbits
	.align	128
        .global         _Z14constantKernelPfi
        .type           _Z14constantKernelPfi,@function
        .size           _Z14constantKernelPfi,(.L_x_3 - _Z14constantKernelPfi)
        .other          _Z14constantKernelPfi,@"STO_CUDA_ENTRY STV_DEFAULT"
_Z14constantKernelPfi:
.text._Z14constantKernelPfi:
        /* <DEDUP_REMOVED lines=9> */
[----:B------:R-:W1:Y:S01]  /*0090*/  LDCU.64 UR4, c[0x0][0x358] ;  /* 0x00006b00ff0477ac */ /* 0x000e620008000a00 */
[----:B------:R-:W2:Y:S01]  /*00a0*/  LDCU UR6, c[0x3][URZ] ;  /* 0x00c00000ff0677ac */ /* 0x000ea20008000800 */
[----:B0-----:R-:W-:-:S05]  /*00b0*/  IMAD.WIDE R2, R5, 0x4, R2 ;  /* 0x0000000405027825 */ /* 0x001fca00078e0202 */
[----:B-1----:R-:W2:Y:S02]  /*00c0*/  LDG.E R0, desc[UR4][R2.64] ;  /* 0x0000000402007981 */ /* 0x002ea4000c1e1900 */
[----:B--2---:R-:W-:-:S05]  /*00d0*/  FMUL R5, R0, UR6 ;  /* 0x0000000600057c20 */ /* 0x004fca0008400000 */
[----:B------:R-:W-:Y:S01]  /*00e0*/  STG.E desc[UR4][R2.64], R5 ;  /* 0x0000000502007986 */ /* 0x000fe2000c101904 */
[----:B------:R-:W-:Y:S05]  /*00f0*/  EXIT ;  /* 0x000000000000794d */ /* 0x000fea0003800000 */
.L_x_1:
        /* <DEDUP_REMOVED lines=16> */
.L_x_3:


//--------------------- .nv.shared.reserved.0     --------------------------
	.section	.nv.shared.reserved.0,"aw",@nobits
	.weak		__nv_reservedSMEM_offset_0_alias
	.size		__nv_reservedSMEM_offset_0_alias, 0, 64
	.other		__nv_reservedSMEM_offset_0_alias,@"STO_CUDA_RESERVED_SHARED STV_DEFAULT"
__nv_reservedSMEM_offset_0_alias:
	.zero		0
	.zero		64


//--------------------- .nv.constant0._Z12globalKernelPfS_i --------------------------
	.section	.nv.constant0._Z12globalKernelPfS_i,"a",@progbits
	.sectionflags	@""
	.align	4
.nv.constant0._Z12globalKernelPfS_i:
	.zero		916


//--------------------- .nv.constant0._Z14constantKernelPfi --------------------------
	.section	.nv.constant0._Z14constantKernelPfi,"a",@progbits
	.sectionflags	@""
	.align	4
.nv.constant0._Z14constantKernelPfi:
	.zero		908


//--------------------- SYMBOLS --------------------------

	.type		.nv.reservedSmem.offset0,@object
	.size		.nv.reservedSmem.offset0,0x4
